	.version 1.4
	.target sm_13
	// compiled with /opt/nvidia/cudatoolkit6.5/6.5.14-1.0502.9613.6.1/open64/lib//be
	// nvopencc 4.1 built on 2014-06-19

	//-----------------------------------------------------------
	// Compiling /tmp/tmpxft_00007591_00000000-9_compare.cpp3.i (/tmp/ccBI#.JbTALy)
	//-----------------------------------------------------------

	//-----------------------------------------------------------
	// Options:
	//-----------------------------------------------------------
	//  Target:ptx, ISA:sm_13, Endian:little, Pointer Size:64
	//  -O3	(Optimization level)
	//  -g0	(Debug level)
	//  -m2	(Report advisories)
	//-----------------------------------------------------------

	.file	1	"<command-line>"
	.file	2	"/tmp/tmpxft_00007591_00000000-8_compare.cudafe2.gpu"
	.file	3	"/usr/lib64/gcc/x86_64-suse-linux/4.3/include/stddef.h"
	.file	4	"/opt/nvidia/cudatoolkit6.5/default/bin/..//include/crt/device_runtime.h"
	.file	5	"/opt/nvidia/cudatoolkit6.5/default/bin/..//include/host_defines.h"
	.file	6	"/opt/nvidia/cudatoolkit6.5/default/bin/..//include/builtin_types.h"
	.file	7	"/opt/nvidia/cudatoolkit6.5/default/bin/..//include/device_types.h"
	.file	8	"/opt/nvidia/cudatoolkit6.5/default/bin/..//include/driver_types.h"
	.file	9	"/opt/nvidia/cudatoolkit6.5/default/bin/..//include/surface_types.h"
	.file	10	"/opt/nvidia/cudatoolkit6.5/default/bin/..//include/texture_types.h"
	.file	11	"/opt/nvidia/cudatoolkit6.5/default/bin/..//include/vector_types.h"
	.file	12	"/opt/nvidia/cudatoolkit6.5/default/bin/..//include/device_launch_parameters.h"
	.file	13	"/opt/nvidia/cudatoolkit6.5/default/bin/..//include/crt/storage_class.h"
	.file	14	"/opt/nvidia/cudatoolkit6.5/default/bin/..//include/sm_11_atomic_functions.h"
	.file	15	"compare.cu"
	.file	16	"/opt/nvidia/cudatoolkit6.5/default/bin/..//include/common_functions.h"
	.file	17	"/opt/nvidia/cudatoolkit6.5/default/bin/..//include/math_functions.h"
	.file	18	"/opt/nvidia/cudatoolkit6.5/default/bin/..//include/math_constants.h"
	.file	19	"/opt/nvidia/cudatoolkit6.5/default/bin/..//include/device_functions.h"
	.file	20	"/opt/nvidia/cudatoolkit6.5/default/bin/..//include/sm_12_atomic_functions.h"
	.file	21	"/opt/nvidia/cudatoolkit6.5/default/bin/..//include/sm_13_double_functions.h"
	.file	22	"/opt/nvidia/cudatoolkit6.5/default/bin/..//include/sm_20_atomic_functions.h"
	.file	23	"/opt/nvidia/cudatoolkit6.5/default/bin/..//include/sm_32_atomic_functions.h"
	.file	24	"/opt/nvidia/cudatoolkit6.5/default/bin/..//include/sm_35_atomic_functions.h"
	.file	25	"/opt/nvidia/cudatoolkit6.5/default/bin/..//include/sm_20_intrinsics.h"
	.file	26	"/opt/nvidia/cudatoolkit6.5/default/bin/..//include/sm_30_intrinsics.h"
	.file	27	"/opt/nvidia/cudatoolkit6.5/default/bin/..//include/sm_32_intrinsics.h"
	.file	28	"/opt/nvidia/cudatoolkit6.5/default/bin/..//include/sm_35_intrinsics.h"
	.file	29	"/opt/nvidia/cudatoolkit6.5/default/bin/..//include/surface_functions.h"
	.file	30	"/opt/nvidia/cudatoolkit6.5/default/bin/..//include/texture_fetch_functions.h"
	.file	31	"/opt/nvidia/cudatoolkit6.5/default/bin/..//include/texture_indirect_functions.h"
	.file	32	"/opt/nvidia/cudatoolkit6.5/default/bin/..//include/surface_indirect_functions.h"
	.file	33	"/opt/nvidia/cudatoolkit6.5/default/bin/..//include/math_functions_dbl_ptx3.h"


	.entry compare (
		.param .u64 __cudaparm_compare_C,
		.param .u64 __cudaparm_compare_faultyElems,
		.param .u64 __cudaparm_compare_iters)
	{
	.reg .u32 %r<22>;
	.reg .u64 %rd<17>;
	.reg .f32 %f<7>;
	.reg .pred %p<5>;
	.loc	15	6	0
$LDWbegin_compare:
	ld.param.u64 	%rd1, [__cudaparm_compare_iters];
	mov.u64 	%rd2, 1;
	setp.le.u64 	%p1, %rd1, %rd2;
	@%p1 bra 	$Lt_0_3074;
	ld.param.u64 	%rd1, [__cudaparm_compare_iters];
	sub.u64 	%rd3, %rd1, 1;
	cvt.u32.u16 	%r1, %ntid.y;
	cvt.u32.u16 	%r2, %ctaid.y;
	mul.lo.u32 	%r3, %r2, %r1;
	cvt.u32.u16 	%r4, %ntid.x;
	mul.lo.u32 	%r5, %r4, %r1;
	cvt.u32.u16 	%r6, %tid.y;
	add.u32 	%r7, %r6, %r3;
	cvt.u32.u16 	%r8, %nctaid.x;
	mul.lo.u32 	%r9, %r5, %r8;
	mul.lo.u32 	%r10, %r7, %r8;
	cvt.u32.u16 	%r11, %ctaid.x;
	add.u32 	%r12, %r11, %r10;
	cvt.u32.u16 	%r13, %nctaid.y;
	mul.lo.u32 	%r14, %r13, %r9;
	cvt.u64.u32 	%rd4, %r14;
	mul.lo.u32 	%r15, %r12, %r4;
	cvt.u32.u16 	%r16, %tid.x;
	add.u32 	%r17, %r16, %r15;
	cvt.u64.u32 	%rd5, %r17;
	ld.param.u64 	%rd6, [__cudaparm_compare_C];
	mul.wide.u32 	%rd7, %r17, 4;
	add.u64 	%rd8, %rd6, %rd7;
	mul.wide.u32 	%rd9, %r14, 4;
	ld.global.f32 	%f1, [%rd8+0];
	add.u64 	%rd10, %rd5, %rd4;
	mul.lo.u64 	%rd11, %rd10, 4;
	add.u64 	%rd12, %rd6, %rd11;
	mov.u64 	%rd13, 1;
	mov.s32 	%r18, 0;
	mov.s64 	%rd14, %rd3;
$Lt_0_2562:
 //<loop> Loop body line 6, nesting depth: 1, estimated iterations: unknown
	.loc	15	14	0
	add.s32 	%r19, %r18, 1;
	ld.global.f32 	%f2, [%rd12+0];
	sub.f32 	%f3, %f1, %f2;
	abs.f32 	%f4, %f3;
	mov.f32 	%f5, 0f3a83126f;     	// 0.001
	setp.gt.f32 	%p2, %f4, %f5;
	selp.s32 	%r18, %r19, %r18, %p2;
	add.u64 	%rd13, %rd13, 1;
	add.u64 	%rd12, %rd9, %rd12;
	.loc	15	6	0
	ld.param.u64 	%rd1, [__cudaparm_compare_iters];
	.loc	15	14	0
	setp.ne.u64 	%p3, %rd1, %rd13;
	@%p3 bra 	$Lt_0_2562;
	bra.uni 	$Lt_0_2050;
$Lt_0_3074:
	mov.s32 	%r18, 0;
$Lt_0_2050:
	.loc	14	98	0
	ld.param.u64 	%rd15, [__cudaparm_compare_faultyElems];
	atom.global.add.s32 	%r20, [%rd15], %r18;
	.loc	15	18	0
	exit;
$LDWend_compare:
	} // compare

	.entry compareD (
		.param .u64 __cudaparm_compareD_C,
		.param .u64 __cudaparm_compareD_faultyElems,
		.param .u64 __cudaparm_compareD_iters)
	{
	.reg .u32 %r<22>;
	.reg .u64 %rd<17>;
	.reg .f64 %fd<7>;
	.reg .pred %p<5>;
	.loc	15	20	0
$LDWbegin_compareD:
	ld.param.u64 	%rd1, [__cudaparm_compareD_iters];
	mov.u64 	%rd2, 1;
	setp.le.u64 	%p1, %rd1, %rd2;
	@%p1 bra 	$Lt_1_3074;
	ld.param.u64 	%rd1, [__cudaparm_compareD_iters];
	sub.u64 	%rd3, %rd1, 1;
	cvt.u32.u16 	%r1, %ntid.y;
	cvt.u32.u16 	%r2, %ctaid.y;
	mul.lo.u32 	%r3, %r2, %r1;
	cvt.u32.u16 	%r4, %ntid.x;
	mul.lo.u32 	%r5, %r4, %r1;
	cvt.u32.u16 	%r6, %tid.y;
	add.u32 	%r7, %r6, %r3;
	cvt.u32.u16 	%r8, %nctaid.x;
	mul.lo.u32 	%r9, %r5, %r8;
	mul.lo.u32 	%r10, %r7, %r8;
	cvt.u32.u16 	%r11, %ctaid.x;
	add.u32 	%r12, %r11, %r10;
	cvt.u32.u16 	%r13, %nctaid.y;
	mul.lo.u32 	%r14, %r13, %r9;
	cvt.u64.u32 	%rd4, %r14;
	mul.lo.u32 	%r15, %r12, %r4;
	cvt.u32.u16 	%r16, %tid.x;
	add.u32 	%r17, %r16, %r15;
	cvt.u64.u32 	%rd5, %r17;
	ld.param.u64 	%rd6, [__cudaparm_compareD_C];
	mul.wide.u32 	%rd7, %r14, 8;
	mul.wide.u32 	%rd8, %r17, 8;
	add.u64 	%rd9, %rd6, %rd8;
	ld.global.f64 	%fd1, [%rd9+0];
	add.u64 	%rd10, %rd5, %rd4;
	mul.lo.u64 	%rd11, %rd10, 8;
	add.u64 	%rd12, %rd6, %rd11;
	mov.u64 	%rd13, 1;
	mov.s32 	%r18, 0;
	mov.s64 	%rd14, %rd3;
$Lt_1_2562:
 //<loop> Loop body line 20, nesting depth: 1, estimated iterations: unknown
	.loc	15	28	0
	add.s32 	%r19, %r18, 1;
	ld.global.f64 	%fd2, [%rd12+0];
	sub.f64 	%fd3, %fd1, %fd2;
	abs.f64 	%fd4, %fd3;
	mov.f64 	%fd5, 0d3e7ad7f29abcaf48;	// 1e-07
	setp.gt.f64 	%p2, %fd4, %fd5;
	selp.s32 	%r18, %r19, %r18, %p2;
	add.u64 	%rd13, %rd13, 1;
	add.u64 	%rd12, %rd7, %rd12;
	.loc	15	20	0
	ld.param.u64 	%rd1, [__cudaparm_compareD_iters];
	.loc	15	28	0
	setp.ne.u64 	%p3, %rd1, %rd13;
	@%p3 bra 	$Lt_1_2562;
	bra.uni 	$Lt_1_2050;
$Lt_1_3074:
	mov.s32 	%r18, 0;
$Lt_1_2050:
	.loc	14	98	0
	ld.param.u64 	%rd15, [__cudaparm_compareD_faultyElems];
	atom.global.add.s32 	%r20, [%rd15], %r18;
	.loc	15	32	0
	exit;
$LDWend_compareD:
	} // compareD



// ===== COMPILED SASS (sm_100) =====

	.target	sm_100

	.elftype	@"ET_EXEC"


//--------------------- .note.nv.tkinfo           --------------------------
	.section	.note.nv.tkinfo,"",@"SHT_NOTE"
	.sectionflags	@"SHF_NOTE_NV_TKINFO"
	.tkinfo
        /*0018*/ 	.word	0x00000002
        /*0030*/ 	.string	""
        /*0030*/ 	.string	"ptxas"
        /*0030*/ 	.string	"Cuda compilation tools, release 13.0, V13.0.88"
        /*0030*/ 	.string	"Build cuda_13.0.r13.0/compiler.36424714_0"
        /*0030*/ 	.string	"-arch sm_100 "



//--------------------- .note.nv.cuinfo           --------------------------
	.section	.note.nv.cuinfo,"",@"SHT_NOTE"
	.sectionflags	@"SHF_NOTE_NV_CUINFO"
        /*0018*/ 	.short	0x0002
        /*001a*/ 	.short	0x000d
        /*001c*/ 	.short	0x0082
	.zero		2


//--------------------- .nv.info                  --------------------------
	.section	.nv.info,"",@"SHT_CUDA_INFO"
	.align	4


	//----- nvinfo : EIATTR_REGCOUNT
	.align		4
        /*0000*/ 	.byte	0x04, 0x2f
        /*0002*/ 	.short	(.L_1 - .L_0)
	.align		4
.L_0:
        /*0004*/ 	.word	index@(compare)
        /*0008*/ 	.word	0x00000018


	//----- nvinfo : EIATTR_FRAME_SIZE
	.align		4
.L_1:
        /*000c*/ 	.byte	0x04, 0x11
        /*000e*/ 	.short	(.L_3 - .L_2)
	.align		4
.L_2:
        /*0010*/ 	.word	index@(compare)
        /*0014*/ 	.word	0x00000000


	//----- nvinfo : EIATTR_REGCOUNT
	.align		4
.L_3:
        /*0018*/ 	.byte	0x04, 0x2f
        /*001a*/ 	.short	(.L_5 - .L_4)
	.align		4
.L_4:
        /*001c*/ 	.word	index@(compareD)
        /*0020*/ 	.word	0x0000001c


	//----- nvinfo : EIATTR_FRAME_SIZE
	.align		4
.L_5:
        /*0024*/ 	.byte	0x04, 0x11
        /*0026*/ 	.short	(.L_7 - .L_6)
	.align		4
.L_6:
        /*0028*/ 	.word	index@(compareD)
        /*002c*/ 	.word	0x00000000


	//----- nvinfo : EIATTR_MIN_STACK_SIZE
	.align		4
.L_7:
        /*0030*/ 	.byte	0x04, 0x12
        /*0032*/ 	.short	(.L_9 - .L_8)
	.align		4
.L_8:
        /*0034*/ 	.word	index@(compareD)
        /*0038*/ 	.word	0x00000000


	//----- nvinfo : EIATTR_MIN_STACK_SIZE
	.align		4
.L_9:
        /*003c*/ 	.byte	0x04, 0x12
        /*003e*/ 	.short	(.L_11 - .L_10)
	.align		4
.L_10:
        /*0040*/ 	.word	index@(compare)
        /*0044*/ 	.word	0x00000000
.L_11:


//--------------------- .nv.compat                --------------------------
	.section	.nv.compat,"",@"SHT_CUDA_COMPAT_INFO"
	.align	4
        /*0000*/ 	.byte	0x02, 0x09, 0x00, 0x00, 0x02, 0x02, 0x01, 0x00, 0x02, 0x05, 0x05, 0x00, 0x03, 0x07, 0x01, 0x01
        /*0010*/ 	.byte	0x02, 0x03, 0x00, 0x00, 0x02, 0x06, 0x01, 0x00, 0x04, 0x0b, 0x08, 0x00, 0x01, 0x00, 0x00, 0x00
        /*0020*/ 	.byte	0x00, 0x00, 0x00, 0x00


//--------------------- .nv.info.compareD         --------------------------
	.section	.nv.info.compareD,"",@"SHT_CUDA_INFO"
	.sectionflags	@""
	.align	4


	//----- nvinfo : EIATTR_CUDA_API_VERSION
	.align		4
        /*0000*/ 	.byte	0x04, 0x37
        /*0002*/ 	.short	(.L_13 - .L_12)
.L_12:
        /*0004*/ 	.word	0x00000082


	//----- nvinfo : EIATTR_KPARAM_INFO
	.align		4
.L_13:
        /*0008*/ 	.byte	0x04, 0x17
        /*000a*/ 	.short	(.L_15 - .L_14)
.L_14:
        /*000c*/ 	.word	0x00000000
        /*0010*/ 	.short	0x0002
        /*0012*/ 	.short	0x0010
        /*0014*/ 	.byte	0x00, 0xf0, 0x21, 0x00


	//----- nvinfo : EIATTR_KPARAM_INFO
	.align		4
.L_15:
        /*0018*/ 	.byte	0x04, 0x17
        /*001a*/ 	.short	(.L_17 - .L_16)
.L_16:
        /*001c*/ 	.word	0x00000000
        /*0020*/ 	.short	0x0001
        /*0022*/ 	.short	0x0008
        /*0024*/ 	.byte	0x00, 0xf0, 0x21, 0x00


	//----- nvinfo : EIATTR_KPARAM_INFO
	.align		4
.L_17:
        /*0028*/ 	.byte	0x04, 0x17
        /*002a*/ 	.short	(.L_19 - .L_18)
.L_18:
        /*002c*/ 	.word	0x00000000
        /*0030*/ 	.short	0x0000
        /*0032*/ 	.short	0x0000
        /*0034*/ 	.byte	0x00, 0xf0, 0x21, 0x00


	//----- nvinfo : EIATTR_SPARSE_MMA_MASK
	.align		4
.L_19:
        /*0038*/ 	.byte	0x03, 0x50
        /*003a*/ 	.short	0x0000


	//----- nvinfo : EIATTR_MAXREG_COUNT
	.align		4
        /*003c*/ 	.byte	0x03, 0x1b
        /*003e*/ 	.short	0x00ff


	//----- nvinfo : EIATTR_MERCURY_ISA_VERSION
	.align		4
        /*0040*/ 	.byte	0x03, 0x5f
        /*0042*/ 	.short	0x0101


	//----- nvinfo : EIATTR_INT_WARP_WIDE_INSTR_OFFSETS
	.align		4
        /*0044*/ 	.byte	0x04, 0x31
        /*0046*/ 	.short	(.L_21 - .L_20)


	//   ....[0]....
.L_20:
        /*0048*/ 	.word	0x000007a0


	//   ....[1]....
        /*004c*/ 	.word	0x000007c0


	//----- nvinfo : EIATTR_VRC_CTA_INIT_COUNT
	.align		4
.L_21:
        /*0050*/ 	.byte	0x02, 0x4a
	.zero		1
	.zero		1


	//----- nvinfo : EIATTR_EXIT_INSTR_OFFSETS
	.align		4
        /*0054*/ 	.byte	0x04, 0x1c
        /*0056*/ 	.short	(.L_23 - .L_22)


	//   ....[0]....
.L_22:
        /*0058*/ 	.word	0x00000810


	//----- nvinfo : EIATTR_CBANK_PARAM_SIZE
	.align		4
.L_23:
        /*005c*/ 	.byte	0x03, 0x19
        /*005e*/ 	.short	0x0018


	//----- nvinfo : EIATTR_PARAM_CBANK
	.align		4
        /*0060*/ 	.byte	0x04, 0x0a
        /*0062*/ 	.short	(.L_25 - .L_24)
	.align		4
.L_24:
        /*0064*/ 	.word	index@(.nv.constant0.compareD)
        /*0068*/ 	.short	0x0380
        /*006a*/ 	.short	0x0018


	//----- nvinfo : EIATTR_SW_WAR
	.align		4
.L_25:
        /*006c*/ 	.byte	0x04, 0x36
        /*006e*/ 	.short	(.L_27 - .L_26)
.L_26:
        /*0070*/ 	.word	0x00000008
.L_27:


//--------------------- .nv.info.compare          --------------------------
	.section	.nv.info.compare,"",@"SHT_CUDA_INFO"
	.sectionflags	@""
	.align	4


	//----- nvinfo : EIATTR_CUDA_API_VERSION
	.align		4
        /*0000*/ 	.byte	0x04, 0x37
        /*0002*/ 	.short	(.L_29 - .L_28)
.L_28:
        /*0004*/ 	.word	0x00000082


	//----- nvinfo : EIATTR_KPARAM_INFO
	.align		4
.L_29:
        /*0008*/ 	.byte	0x04, 0x17
        /*000a*/ 	.short	(.L_31 - .L_30)
.L_30:
        /*000c*/ 	.word	0x00000000
        /*0010*/ 	.short	0x0002
        /*0012*/ 	.short	0x0010
        /*0014*/ 	.byte	0x00, 0xf0, 0x21, 0x00


	//----- nvinfo : EIATTR_KPARAM_INFO
	.align		4
.L_31:
        /*0018*/ 	.byte	0x04, 0x17
        /*001a*/ 	.short	(.L_33 - .L_32)
.L_32:
        /*001c*/ 	.word	0x00000000
        /*0020*/ 	.short	0x0001
        /*0022*/ 	.short	0x0008
        /*0024*/ 	.byte	0x00, 0xf0, 0x21, 0x00


	//----- nvinfo : EIATTR_KPARAM_INFO
	.align		4
.L_33:
        /*0028*/ 	.byte	0x04, 0x17
        /*002a*/ 	.short	(.L_35 - .L_34)
.L_34:
        /*002c*/ 	.word	0x00000000
        /*0030*/ 	.short	0x0000
        /*0032*/ 	.short	0x0000
        /*0034*/ 	.byte	0x00, 0xf0, 0x21, 0x00


	//----- nvinfo : EIATTR_SPARSE_MMA_MASK
	.align		4
.L_35:
        /*0038*/ 	.byte	0x03, 0x50
        /*003a*/ 	.short	0x0000


	//----- nvinfo : EIATTR_MAXREG_COUNT
	.align		4
        /*003c*/ 	.byte	0x03, 0x1b
        /*003e*/ 	.short	0x00ff


	//----- nvinfo : EIATTR_MERCURY_ISA_VERSION
	.align		4
        /*0040*/ 	.byte	0x03, 0x5f
        /*0042*/ 	.short	0x0101


	//----- nvinfo : EIATTR_INT_WARP_WIDE_INSTR_OFFSETS
	.align		4
        /*0044*/ 	.byte	0x04, 0x31
        /*0046*/ 	.short	(.L_37 - .L_36)


	//   ....[0]....
.L_36:
        /*0048*/ 	.word	0x00000720


	//   ....[1]....
        /*004c*/ 	.word	0x00000740


	//----- nvinfo : EIATTR_VRC_CTA_INIT_COUNT
	.align		4
.L_37:
        /*0050*/ 	.byte	0x02, 0x4a
	.zero		1
	.zero		1


	//----- nvinfo : EIATTR_EXIT_INSTR_OFFSETS
	.align		4
        /*0054*/ 	.byte	0x04, 0x1c
        /*0056*/ 	.short	(.L_39 - .L_38)


	//   ....[0]....
.L_38:
        /*0058*/ 	.word	0x00000790


	//----- nvinfo : EIATTR_CBANK_PARAM_SIZE
	.align		4
.L_39:
        /*005c*/ 	.byte	0x03, 0x19
        /*005e*/ 	.short	0x0018


	//----- nvinfo : EIATTR_PARAM_CBANK
	.align		4
        /*0060*/ 	.byte	0x04, 0x0a
        /*0062*/ 	.short	(.L_41 - .L_40)
	.align		4
.L_40:
        /*0064*/ 	.word	index@(.nv.constant0.compare)
        /*0068*/ 	.short	0x0380
        /*006a*/ 	.short	0x0018


	//----- nvinfo : EIATTR_SW_WAR
	.align		4
.L_41:
        /*006c*/ 	.byte	0x04, 0x36
        /*006e*/ 	.short	(.L_43 - .L_42)
.L_42:
        /*0070*/ 	.word	0x00000008
.L_43:


//--------------------- .nv.callgraph             --------------------------
	.section	.nv.callgraph,"",@"SHT_CUDA_CALLGRAPH"
	.align	4
	.sectionentsize	8
	.align		4
        /*0000*/ 	.word	0x00000000
	.align		4
        /*0004*/ 	.word	0xffffffff
	.align		4
        /*0008*/ 	.word	0x00000000
	.align		4
        /*000c*/ 	.word	0xfffffffe
	.align		4
        /*0010*/ 	.word	0x00000000
	.align		4
        /*0014*/ 	.word	0xfffffffd
	.align		4
        /*0018*/ 	.word	0x00000000
	.align		4
        /*001c*/ 	.word	0xfffffffc


//--------------------- .text.compareD            --------------------------
	.section	.text.compareD,"ax",@progbits
	.align	128
.text.compareD:
        .type           compareD,@function
        .size           compareD,(.L_x_14 - compareD)
        .other          compareD,@"STO_CUDA_ENTRY STV_DEFAULT"
compareD:
[----:B------:R-:W-:Y:S08]  /*0000*/  LDC R1, c[0x0][0x37c] ;  /* 0x0000df00ff017b82 */ /* 0x000ff00000000800 */
[----:B------:R-:W0:Y:S01]  /*0010*/  LDC.64 R2, c[0x0][0x390] ;  /* 0x0000e400ff027b82 */ /* 0x000e220000000a00 */
[----:B------:R-:W1:Y:S01]  /*0020*/  LDCU.64 UR8, c[0x0][0x358] ;  /* 0x00006b00ff0877ac */ /* 0x000e620008000a00 */
[----:B0-----:R-:W-:-:S04]  /*0030*/  ISETP.GT.U32.AND P0, PT, R2, 0x1, PT ;  /* 0x000000010200780c */ /* 0x001fc80003f04070 */
[----:B------:R-:W-:-:S13]  /*0040*/  ISETP.GT.U32.AND.EX P0, PT, R3, RZ, PT, P0 ;  /* 0x000000ff0300720c */ /* 0x000fda0003f04100 */
[----:B-1----:R-:W-:Y:S05]  /*0050*/  @!P0 BRA `(.L_x_0) ;  /* 0x0000000400c88947 */ /* 0x002fea0003800000 */
[----:B------:R-:W0:Y:S01]  /*0060*/  S2R R0, SR_CTAID.Y ;  /* 0x0000000000007919 */ /* 0x000e220000002600 */
[----:B------:R-:W1:Y:S01]  /*0070*/  LDCU UR4, c[0x0][0x364] ;  /* 0x00006c80ff0477ac */ /* 0x000e620008000800 */
[----:B------:R-:W-:Y:S01]  /*0080*/  ISETP.GT.U32.AND P0, PT, R2, 0x1, PT ;  /* 0x000000010200780c */ /* 0x000fe20003f04070 */
[----:B------:R-:W2:Y:S01]  /*0090*/  S2R R5, SR_TID.Y ;  /* 0x0000000000057919 */ /* 0x000ea20000002200 */
[----:B------:R-:W3:Y:S02]  /*00a0*/  LDCU UR5, c[0x0][0x360] ;  /* 0x00006c00ff0577ac */ /* 0x000ee40008000800 */
[----:B------:R-:W-:Y:S01]  /*00b0*/  ISETP.GT.U32.AND.EX P0, PT, R3, RZ, PT, P0 ;  /* 0x000000ff0300720c */ /* 0x000fe20003f04100 */
[----:B------:R-:W4:Y:S01]  /*00c0*/  S2R R7, SR_CTAID.X ;  /* 0x0000000000077919 */ /* 0x000f220000002500 */
[----:B------:R-:W5:Y:S01]  /*00d0*/  LDCU UR6, c[0x0][0x370] ;  /* 0x00006e00ff0677ac */ /* 0x000f620008000800 */
[----:B------:R-:W2:Y:S01]  /*00e0*/  LDC R6, c[0x0][0x374] ;  /* 0x0000dd00ff067b82 */ /* 0x000ea20000000800 */
[----:B------:R-:W4:Y:S01]  /*00f0*/  S2R R8, SR_TID.X ;  /* 0x0000000000087919 */ /* 0x000f220000002100 */
[----:B-1----:R-:W-:-:S02]  /*0100*/  ULOP3.LUT UR4, UR4, 0xffff, URZ, 0xc0, !UPT ;  /* 0x0000ffff04047892 */ /* 0x002fc4000f8ec0ff */
[----:B---3--:R-:W-:Y:S02]  /*0110*/  ULOP3.LUT UR5, UR5, 0xffff, URZ, 0xc0, !UPT ;  /* 0x0000ffff05057892 */ /* 0x008fe4000f8ec0ff */
[----:B-----5:R-:W-:Y:S01]  /*0120*/  ULOP3.LUT UR6, UR6, 0xffff, URZ, 0xc0, !UPT ;  /* 0x0000ffff06067892 */ /* 0x020fe2000f8ec0ff */
[----:B0-----:R-:W-:Y:S02]  /*0130*/  LOP3.LUT R0, R0, 0xffff, RZ, 0xc0, !PT ;  /* 0x0000ffff00007812 */ /* 0x001fe400078ec0ff */
[----:B--2---:R-:W-:Y:S02]  /*0140*/  LOP3.LUT R6, R6, 0xffff, RZ, 0xc0, !PT ;  /* 0x0000ffff06067812 */ /* 0x004fe400078ec0ff */
[----:B------:R-:W-:Y:S02]  /*0150*/  LOP3.LUT R5, R5, 0xffff, RZ, 0xc0, !PT ;  /* 0x0000ffff05057812 */ /* 0x000fe400078ec0ff */
[----:B----4-:R-:W-:-:S03]  /*0160*/  LOP3.LUT R7, R7, 0xffff, RZ, 0xc0, !PT ;  /* 0x0000ffff07077812 */ /* 0x010fc600078ec0ff */
[----:B------:R-:W-:Y:S01]  /*0170*/  IMAD R0, R0, UR4, R5 ;  /* 0x0000000400007c24 */ /* 0x000fe2000f8e0205 */
[----:B------:R-:W-:Y:S01]  /*0180*/  UIMAD UR4, UR4, UR5, URZ ;  /* 0x00000005040472a4 */ /* 0x000fe2000f8e02ff */
[----:B------:R-:W0:Y:S02]  /*0190*/  LDC.64 R4, c[0x0][0x380] ;  /* 0x0000e000ff047b82 */ /* 0x000e240000000a00 */
[----:B------:R-:W-:Y:S01]  /*01a0*/  IMAD R0, R0, UR6, R7 ;  /* 0x0000000600007c24 */ /* 0x000fe2000f8e0207 */
[----:B------:R-:W-:Y:S01]  /*01b0*/  LOP3.LUT R7, R8, 0xffff, RZ, 0xc0, !PT ;  /* 0x0000ffff08077812 */ /* 0x000fe200078ec0ff */
[----:B------:R-:W-:-:S04]  /*01c0*/  UIMAD UR4, UR4, UR6, URZ ;  /* 0x00000006040472a4 */ /* 0x000fc8000f8e02ff */
[----:B------:R-:W-:Y:S02]  /*01d0*/  IMAD R7, R0, UR5, R7 ;  /* 0x0000000500077c24 */ /* 0x000fe4000f8e0207 */
[----:B------:R-:W-:-:S05]  /*01e0*/  IMAD R0, R6, UR4, RZ ;  /* 0x0000000406007c24 */ /* 0x000fca000f8e02ff */
[----:B------:R-:W-:-:S05]  /*01f0*/  IADD3 R17, P1, PT, R0, R7, RZ ;  /* 0x0000000700117210 */ /* 0x000fca0007f3e0ff */
[----:B------:R-:W-:Y:S02]  /*0200*/  IMAD.X R6, RZ, RZ, RZ, P1 ;  /* 0x000000ffff067224 */ /* 0x000fe400008e06ff */
[----:B0-----:R-:W-:-:S04]  /*0210*/  IMAD.WIDE.U32 R16, R17, 0x8, R4 ;  /* 0x0000000811107825 */ /* 0x001fc800078e0004 */
[----:B------:R-:W-:Y:S02]  /*0220*/  IMAD.SHL.U32 R9, R6, 0x8, RZ ;  /* 0x0000000806097824 */ /* 0x000fe400078e00ff */
[----:B------:R-:W-:-:S04]  /*0230*/  IMAD.WIDE.U32 R4, R7, 0x8, R4 ;  /* 0x0000000807047825 */ /* 0x000fc800078e0004 */
[----:B------:R-:W-:Y:S02]  /*0240*/  IMAD.IADD R17, R17, 0x1, R9 ;  /* 0x0000000111117824 */ /* 0x000fe400078e0209 */
[----:B------:R-:W2:Y:S04]  /*0250*/  LDG.E.64 R4, desc[UR8][R4.64] ;  /* 0x0000000804047981 */ /* 0x000ea8000c1e1b00 */
[----:B------:R0:W2:Y:S01]  /*0260*/  @!P0 LDG.E.64 R10, desc[UR8][R16.64] ;  /* 0x00000008100a8981 */ /* 0x0000a2000c1e1b00 */
[----:B------:R-:W-:Y:S02]  /*0270*/  IMAD.MOV.U32 R7, RZ, RZ, 0x1 ;  /* 0x00000001ff077424 */ /* 0x000fe400078e00ff */
[----:B------:R-:W-:Y:S02]  /*0280*/  HFMA2 R8, -RZ, RZ, 0, 0 ;  /* 0x00000000ff087431 */ /* 0x000fe400000001ff */
[----:B------:R-:W-:-:S02]  /*0290*/  @!P0 IMAD.MOV.U32 R7, RZ, RZ, 0x2 ;  /* 0x00000002ff078424 */ /* 0x000fc400078e00ff */
[----:B------:R-:W-:Y:S02]  /*02a0*/  @!P0 IMAD.MOV.U32 R12, RZ, RZ, -0x654350b8 ;  /* 0x9abcaf48ff0c8424 */ /* 0x000fe400078e00ff */
[----:B------:R-:W-:Y:S01]  /*02b0*/  @!P0 IMAD.MOV.U32 R13, RZ, RZ, 0x3e7ad7f2 ;  /* 0x3e7ad7f2ff0d8424 */ /* 0x000fe200078e00ff */
[----:B------:R-:W-:Y:S01]  /*02c0*/  IADD3 R6, P2, PT, -R7, R2, RZ ;  /* 0x0000000207067210 */ /* 0x000fe20007f5e1ff */
[----:B0-----:R-:W-:-:S03]  /*02d0*/  @!P0 IMAD.WIDE.U32 R16, R0, 0x8, R16 ;  /* 0x0000000800108825 */ /* 0x001fc600078e0010 */
[----:B------:R-:W-:Y:S01]  /*02e0*/  ISETP.GT.U32.AND P1, PT, R6, 0x3, PT ;  /* 0x000000030600780c */ /* 0x000fe20003f24070 */
[----:B------:R-:W-:-:S05]  /*02f0*/  IMAD.X R6, R3, 0x1, ~R8, P2 ;  /* 0x0000000103067824 */ /* 0x000fca00010e0e08 */
[----:B------:R-:W-:Y:S01]  /*0300*/  ISETP.GT.AND.EX P1, PT, R6, RZ, PT, P1 ;  /* 0x000000ff0600720c */ /* 0x000fe20003f24310 */
[----:B------:R-:W-:Y:S01]  /*0310*/  IMAD.MOV.U32 R6, RZ, RZ, RZ ;  /* 0x000000ffff067224 */ /* 0x000fe200078e00ff */
[----:B--2---:R-:W-:-:S08]  /*0320*/  @!P0 DADD R10, R4, -R10 ;  /* 0x00000000040a8229 */ /* 0x004fd0000000080a */
[----:B------:R-:W-:-:S06]  /*0330*/  @!P0 DSETP.GT.AND P2, PT, |R10|, R12, PT ;  /* 0x0000000c0a00822a */ /* 0x000fcc0003f44200 */
[----:B------:R-:W-:Y:S01]  /*0340*/  @!P0 SEL R6, R6, 0x1, !P2 ;  /* 0x0000000106068807 */ /* 0x000fe20005000000 */
[----:B------:R-:W-:Y:S07]  /*0350*/  @!P1 BRA `(.L_x_1) ;  /* 0x0000000000789947 */ /* 0x000fee0003800000 */
[----:B------:R-:W-:Y:S02]  /*0360*/  IADD3 R18, P1, PT, R2, -0x3, RZ ;  /* 0xfffffffd02127810 */ /* 0x000fe40007f3e0ff */
[----:B------:R-:W-:Y:S02]  /*0370*/  PLOP3.LUT P0, PT, PT, PT, PT, 0x8, 0x80 ;  /* 0x000000000080781c */ /* 0x000fe40003f0e170 */
[----:B------:R-:W-:-:S11]  /*0380*/  IADD3.X R9, PT, PT, R3, -0x1, RZ, P1, !PT ;  /* 0xffffffff03097810 */ /* 0x000fd60000ffe4ff */
.L_x_2:
[C---:B------:R-:W-:Y:S02]  /*0390*/  IMAD.WIDE.U32 R20, R0.reuse, 0x8, R16 ;  /* 0x0000000800147825 */ /* 0x040fe400078e0010 */
[----:B------:R-:W2:Y:S02]  /*03a0*/  LDG.E.64 R16, desc[UR8][R16.64] ;  /* 0x0000000810107981 */ /* 0x000ea4000c1e1b00 */
[C---:B------:R-:W-:Y:S02]  /*03b0*/  IMAD.WIDE.U32 R14, R0.reuse, 0x8, R20 ;  /* 0x00000008000e7825 */ /* 0x040fe400078e0014 */
[----:B------:R-:W3:Y:S02]  /*03c0*/  LDG.E.64 R20, desc[UR8][R20.64] ;  /* 0x0000000814147981 */ /* 0x000ee4000c1e1b00 */
[C---:B------:R-:W-:Y:S02]  /*03d0*/  IMAD.WIDE.U32 R10, R0.reuse, 0x8, R14 ;  /* 0x00000008000a7825 */ /* 0x040fe400078e000e */
[----:B------:R-:W4:Y:S04]  /*03e0*/  LDG.E.64 R14, desc[UR8][R14.64] ;  /* 0x000000080e0e7981 */ /* 0x000f28000c1e1b00 */
[----:B------:R-:W5:Y:S01]  /*03f0*/  LDG.E.64 R12, desc[UR8][R10.64] ;  /* 0x000000080a0c7981 */ /* 0x000f62000c1e1b00 */
[----:B------:R-:W-:Y:S01]  /*0400*/  UMOV UR4, 0x9abcaf48 ;  /* 0x9abcaf4800047882 */ /* 0x000fe20000000000 */
[----:B------:R-:W-:Y:S01]  /*0410*/  UMOV UR5, 0x3e7ad7f2 ;  /* 0x3e7ad7f200057882 */ /* 0x000fe20000000000 */
[C---:B--2---:R-:W-:Y:S01]  /*0420*/  DADD R22, R4.reuse, -R16 ;  /* 0x0000000004167229 */ /* 0x044fe20000000810 */
[----:B------:R-:W-:Y:S01]  /*0430*/  IMAD.WIDE.U32 R16, R0, 0x8, R10 ;  /* 0x0000000800107825 */ /* 0x000fe200078e000a */
[----:B---3--:R-:W-:-:S06]  /*0440*/  DADD R24, R4, -R20 ;  /* 0x0000000004187229 */ /* 0x008fcc0000000814 */
[----:B------:R-:W-:Y:S02]  /*0450*/  DSETP.GT.AND P4, PT, |R22|, UR4, PT ;  /* 0x0000000416007e2a */ /* 0x000fe4000bf84200 */
[----:B----4-:R-:W-:Y:S02]  /*0460*/  DADD R22, R4, -R14 ;  /* 0x0000000004167229 */ /* 0x010fe4000000080e */
[----:B------:R-:W-:Y:S02]  /*0470*/  DSETP.GT.AND P1, PT, |R24|, UR4, PT ;  /* 0x0000000418007e2a */ /* 0x000fe4000bf24200 */
[----:B-----5:R-:W-:-:S04]  /*0480*/  DADD R12, R4, -R12 ;  /* 0x00000000040c7229 */ /* 0x020fc8000000080c */
[----:B------:R-:W-:-:S04]  /*0490*/  DSETP.GT.AND P3, PT, |R22|, UR4, PT ;  /* 0x0000000416007e2a */ /* 0x000fc8000bf64200 */
[----:B------:R-:W-:Y:S02]  /*04a0*/  @P4 IADD3 R6, PT, PT, R6, 0x1, RZ ;  /* 0x0000000106064810 */ /* 0x000fe40007ffe0ff */
[----:B------:R-:W-:Y:S01]  /*04b0*/  IADD3 R7, P4, PT, R7, 0x4, RZ ;  /* 0x0000000407077810 */ /* 0x000fe20007f9e0ff */
[----:B------:R-:W-:Y:S02]  /*04c0*/  DSETP.GT.AND P2, PT, |R12|, UR4, PT ;  /* 0x000000040c007e2a */ /* 0x000fe4000bf44200 */
[----:B------:R-:W-:Y:S01]  /*04d0*/  @P1 VIADD R6, R6, 0x1 ;  /* 0x0000000106061836 */ /* 0x000fe20000000000 */
[----:B------:R-:W-:Y:S01]  /*04e0*/  ISETP.GE.U32.AND P1, PT, R7, R18, PT ;  /* 0x000000120700720c */ /* 0x000fe20003f26070 */
[----:B------:R-:W-:-:S03]  /*04f0*/  IMAD.X R8, RZ, RZ, R8, P4 ;  /* 0x000000ffff087224 */ /* 0x000fc600020e0608 */
[----:B------:R-:W-:Y:S02]  /*0500*/  @P3 VIADD R6, R6, 0x1 ;  /* 0x0000000106063836 */ /* 0x000fe40000000000 */
[----:B------:R-:W-:-:S05]  /*0510*/  ISETP.GE.AND.EX P1, PT, R8, R9, PT, P1 ;  /* 0x000000090800720c */ /* 0x000fca0003f26310 */
[----:B------:R-:W-:-:S08]  /*0520*/  @P2 VIADD R6, R6, 0x1 ;  /* 0x0000000106062836 */ /* 0x000fd00000000000 */
[----:B------:R-:W-:Y:S05]  /*0530*/  @!P1 BRA `(.L_x_2) ;  /* 0xfffffffc00949947 */ /* 0x000fea000383ffff */
.L_x_1:
[----:B------:R-:W-:-:S04]  /*0540*/  IADD3 R9, P2, PT, -R7, R2, RZ ;  /* 0x0000000207097210 */ /* 0x000fc80007f5e1ff */
[----:B------:R-:W-:Y:S02]  /*0550*/  ISETP.GT.U32.AND P1, PT, R9, 0x1, PT ;  /* 0x000000010900780c */ /* 0x000fe40003f24070 */
[----:B------:R-:W-:-:S04]  /*0560*/  IADD3.X R9, PT, PT, ~R8, R3, RZ, P2, !PT ;  /* 0x0000000308097210 */ /* 0x000fc800017fe5ff */
[----:B------:R-:W-:-:S13]  /*0570*/  ISETP.GT.AND.EX P1, PT, R9, RZ, PT, P1 ;  /* 0x000000ff0900720c */ /* 0x000fda0003f24310 */
[----:B------:R-:W-:Y:S05]  /*0580*/  @!P1 BRA `(.L_x_3) ;  /* 0x00000000003c9947 */ /* 0x000fea0003800000 */
[----:B------:R-:W-:Y:S02]  /*0590*/  IMAD.WIDE.U32 R14, R0, 0x8, R16 ;  /* 0x00000008000e7825 */ /* 0x000fe400078e0010 */
[----:B------:R-:W2:Y:S04]  /*05a0*/  LDG.E.64 R16, desc[UR8][R16.64] ;  /* 0x0000000810107981 */ /* 0x000ea8000c1e1b00 */
[----:B------:R-:W3:Y:S01]  /*05b0*/  LDG.E.64 R12, desc[UR8][R14.64] ;  /* 0x000000080e0c7981 */ /* 0x000ee2000c1e1b00 */
[----:B------:R-:W-:Y:S01]  /*05c0*/  UMOV UR4, 0x9abcaf48 ;  /* 0x9abcaf4800047882 */ /* 0x000fe20000000000 */
[----:B------:R-:W-:Y:S01]  /*05d0*/  UMOV UR5, 0x3e7ad7f2 ;  /* 0x3e7ad7f200057882 */ /* 0x000fe20000000000 */
[----:B------:R-:W-:Y:S02]  /*05e0*/  IADD3 R7, P3, PT, R7, 0x2, RZ ;  /* 0x0000000207077810 */ /* 0x000fe40007f7e0ff */
[----:B------:R-:W-:-:S03]  /*05f0*/  PLOP3.LUT P0, PT, PT, PT, PT, 0x8, 0x80 ;  /* 0x000000000080781c */ /* 0x000fc60003f0e170 */
[----:B------:R-:W-:Y:S01]  /*0600*/  IMAD.X R8, RZ, RZ, R8, P3 ;  /* 0x000000ffff087224 */ /* 0x000fe200018e0608 */
[C---:B--2---:R-:W-:Y:S01]  /*0610*/  DADD R10, R4.reuse, -R16 ;  /* 0x00000000040a7229 */ /* 0x044fe20000000810 */
[----:B------:R-:W-:Y:S01]  /*0620*/  IMAD.WIDE.U32 R16, R0, 0x8, R14 ;  /* 0x0000000800107825 */ /* 0x000fe200078e000e */
[----:B---3--:R-:W-:-:S06]  /*0630*/  DADD R12, R4, -R12 ;  /* 0x00000000040c7229 */ /* 0x008fcc000000080c */
[----:B------:R-:W-:Y:S02]  /*0640*/  DSETP.GT.AND P1, PT, |R10|, UR4, PT ;  /* 0x000000040a007e2a */ /* 0x000fe4000bf24200 */
[----:B------:R-:W-:-:S12]  /*0650*/  DSETP.GT.AND P2, PT, |R12|, UR4, PT ;  /* 0x000000040c007e2a */ /* 0x000fd8000bf44200 */
[----:B------:R-:W-:-:S04]  /*0660*/  @P1 VIADD R6, R6, 0x1 ;  /* 0x0000000106061836 */ /* 0x000fc80000000000 */
[----:B------:R-:W-:-:S07]  /*0670*/  @P2 VIADD R6, R6, 0x1 ;  /* 0x0000000106062836 */ /* 0x000fce0000000000 */
.L_x_3:
[----:B------:R-:W-:-:S04]  /*0680*/  ISETP.NE.U32.AND P1, PT, R7, R2, PT ;  /* 0x000000020700720c */ /* 0x000fc80003f25070 */
[----:B------:R-:W-:-:S13]  /*0690*/  ISETP.NE.U32.OR.EX P0, PT, R8, R3, P0, P1 ;  /* 0x000000030800720c */ /* 0x000fda0000705510 */
[----:B------:R-:W-:Y:S05]  /*06a0*/  @!P0 BRA `(.L_x_4) ;  /* 0x0000000000388947 */ /* 0x000fea0003800000 */
.L_x_5:
[----:B------:R0:W2:Y:S01]  /*06b0*/  LDG.E.64 R10, desc[UR8][R16.64] ;  /* 0x00000008100a7981 */ /* 0x0000a2000c1e1b00 */
[----:B------:R-:W-:Y:S01]  /*06c0*/  IADD3 R7, P0, PT, R7, 0x1, RZ ;  /* 0x0000000107077810 */ /* 0x000fe20007f1e0ff */
[----:B------:R-:W-:Y:S01]  /*06d0*/  UMOV UR4, 0x9abcaf48 ;  /* 0x9abcaf4800047882 */ /* 0x000fe20000000000 */
[----:B------:R-:W-:-:S03]  /*06e0*/  UMOV UR5, 0x3e7ad7f2 ;  /* 0x3e7ad7f200057882 */ /* 0x000fc60000000000 */
[----:B------:R-:W-:Y:S01]  /*06f0*/  IMAD.X R8, RZ, RZ, R8, P0 ;  /* 0x000000ffff087224 */ /* 0x000fe200000e0608 */
[----:B------:R-:W-:Y:S01]  /*0700*/  ISETP.NE.U32.AND P0, PT, R7, R2, PT ;  /* 0x000000020700720c */ /* 0x000fe20003f05070 */
[----:B0-----:R-:W-:-:S03]  /*0710*/  IMAD.WIDE.U32 R16, R0, 0x8, R16 ;  /* 0x0000000800107825 */ /* 0x001fc600078e0010 */
[----:B------:R-:W-:Y:S01]  /*0720*/  ISETP.NE.U32.AND.EX P0, PT, R8, R3, PT, P0 ;  /* 0x000000030800720c */ /* 0x000fe20003f05100 */
[----:B--2---:R-:W-:-:S08]  /*0730*/  DADD R10, R4, -R10 ;  /* 0x00000000040a7229 */ /* 0x004fd0000000080a */
[----:B------:R-:W-:-:S14]  /*0740*/  DSETP.GT.AND P1, PT, |R10|, UR4, PT ;  /* 0x000000040a007e2a */ /* 0x000fdc000bf24200 */
[----:B------:R-:W-:Y:S01]  /*0750*/  @P1 IADD3 R6, PT, PT, R6, 0x1, RZ ;  /* 0x0000000106061810 */ /* 0x000fe20007ffe0ff */
[----:B------:R-:W-:Y:S06]  /*0760*/  @P0 BRA `(.L_x_5) ;  /* 0xfffffffc00d00947 */ /* 0x000fec000383ffff */
[----:B------:R-:W-:Y:S05]  /*0770*/  BRA `(.L_x_4) ;  /* 0x0000000000047947 */ /* 0x000fea0003800000 */
.L_x_0:
[----:B------:R-:W-:-:S07]  /*0780*/  IMAD.MOV.U32 R6, RZ, RZ, RZ ;  /* 0x000000ffff067224 */ /* 0x000fce00078e00ff */
.L_x_4:
[----:B------:R-:W0:Y:S01]  /*0790*/  S2R R0, SR_LANEID ;  /* 0x0000000000007919 */ /* 0x000e220000000000 */
[----:B------:R-:W1:Y:S08]  /*07a0*/  REDUX.SUM.S32 UR5, R6 ;  /* 0x00000000060573c4 */ /* 0x000e70000000c200 */
[----:B------:R-:W2:Y:S01]  /*07b0*/  LDC.64 R2, c[0x0][0x388] ;  /* 0x0000e200ff027b82 */ /* 0x000ea20000000a00 */
[----:B------:R-:W-:-:S02]  /*07c0*/  VOTEU.ANY UR4, UPT, PT ;  /* 0x0000000000047886 */ /* 0x000fc400038e0100 */
[----:B------:R-:W-:Y:S01]  /*07d0*/  UFLO.U32 UR4, UR4 ;  /* 0x00000004000472bd */ /* 0x000fe200080e0000 */
[----:B-1----:R-:W-:-:S05]  /*07e0*/  IMAD.U32 R5, RZ, RZ, UR5 ;  /* 0x00000005ff057e24 */ /* 0x002fca000f8e00ff */
[----:B0-----:R-:W-:-:S13]  /*07f0*/  ISETP.EQ.U32.AND P0, PT, R0, UR4, PT ;  /* 0x0000000400007c0c */ /* 0x001fda000bf02070 */
[----:B--2---:R-:W-:Y:S01]  /*0800*/  @P0 REDG.E.ADD.S32.STRONG.GPU desc[UR8][R2.64], R5 ;  /* 0x000000050200098e */ /* 0x004fe2000c12e308 */
[----:B------:R-:W-:Y:S05]  /*0810*/  EXIT ;  /* 0x000000000000794d */ /* 0x000fea0003800000 */
.L_x_6:
[----:B------:R-:W-:-:S00]  /*0820*/  BRA `(.L_x_6) ;  /* 0xfffffffc00fc7947 */ /* 0x000fc0000383ffff */
[----:B------:R-:W-:-:S00]  /*0830*/  NOP ;  /* 0x0000000000007918 */ /* 0x000fc00000000000 */
        /* <DEDUP_REMOVED lines=12> */
.L_x_14:


//--------------------- .text.compare             --------------------------
	.section	.text.compare,"ax",@progbits
	.align	128
.text.compare:
        .type           compare,@function
        .size           compare,(.L_x_15 - compare)
        .other          compare,@"STO_CUDA_ENTRY STV_DEFAULT"
compare:
        /* <DEDUP_REMOVED lines=37> */
[----:B------:R0:W2:Y:S04]  /*0250*/  LDG.E R6, desc[UR8][R6.64] ;  /* 0x0000000806067981 */ /* 0x0000a8000c1e1900 */
[----:B------:R1:W2:Y:S01]  /*0260*/  @!P0 LDG.E R5, desc[UR8][R10.64] ;  /* 0x000000080a058981 */ /* 0x0002a2000c1e1900 */
[----:B------:R-:W-:Y:S02]  /*0270*/  IMAD.MOV.U32 R9, RZ, RZ, 0x1 ;  /* 0x00000001ff097424 */ /* 0x000fe400078e00ff */
[----:B------:R-:W-:Y:S02]  /*0280*/  @!P0 IMAD.MOV.U32 R9, RZ, RZ, 0x2 ;  /* 0x00000002ff098424 */ /* 0x000fe400078e00ff */
[----:B------:R-:W-:-:S02]  /*0290*/  IMAD.MOV.U32 R8, RZ, RZ, RZ ;  /* 0x000000ffff087224 */ /* 0x000fc400078e00ff */
[----:B0-----:R-:W-:Y:S01]  /*02a0*/  HFMA2 R7, -RZ, RZ, 0, 0 ;  /* 0x00000000ff077431 */ /* 0x001fe200000001ff */
[----:B------:R-:W-:Y:S01]  /*02b0*/  IADD3 R4, P2, PT, -R9, R2, RZ ;  /* 0x0000000209047210 */ /* 0x000fe20007f5e1ff */
[----:B-1----:R-:W-:-:S03]  /*02c0*/  @!P0 IMAD.WIDE.U32 R10, R0, 0x4, R10 ;  /* 0x00000004000a8825 */ /* 0x002fc600078e000a */
[----:B------:R-:W-:Y:S01]  /*02d0*/  ISETP.GT.U32.AND P1, PT, R4, 0x3, PT ;  /* 0x000000030400780c */ /* 0x000fe20003f24070 */
[----:B------:R-:W-:-:S05]  /*02e0*/  IMAD.X R4, R3, 0x1, ~R8, P2 ;  /* 0x0000000103047824 */ /* 0x000fca00010e0e08 */
[----:B------:R-:W-:Y:S01]  /*02f0*/  ISETP.GT.AND.EX P1, PT, R4, RZ, PT, P1 ;  /* 0x000000ff0400720c */ /* 0x000fe20003f24310 */
[----:B--2---:R-:W-:-:S05]  /*0300*/  @!P0 FADD.FTZ R5, R6, -R5 ;  /* 0x8000000506058221 */ /* 0x004fca0000010000 */
[----:B------:R-:W-:-:S04]  /*0310*/  @!P0 FSETP.GT.FTZ.AND P2, PT, |R5|, 0.0010000000474974513054, PT ;  /* 0x3a83126f0500880b */ /* 0x000fc80003f54200 */
[----:B------:R-:W-:-:S03]  /*0320*/  @!P0 SEL R7, R7, 0x1, !P2 ;  /* 0x0000000107078807 */ /* 0x000fc60005000000 */
[----:B------:R-:W-:Y:S06]  /*0330*/  @!P1 BRA `(.L_x_8) ;  /* 0x0000000000709947 */ /* 0x000fec0003800000 */
[----:B------:R-:W-:Y:S02]  /*0340*/  IADD3 R18, P1, PT, R2, -0x3, RZ ;  /* 0xfffffffd02127810 */ /* 0x000fe40007f3e0ff */
[----:B------:R-:W-:Y:S02]  /*0350*/  PLOP3.LUT P0, PT, PT, PT, PT, 0x8, 0x80 ;  /* 0x000000000080781c */ /* 0x000fe40003f0e170 */
[----:B------:R-:W-:-:S11]  /*0360*/  IADD3.X R21, PT, PT, R3, -0x1, RZ, P1, !PT ;  /* 0xffffffff03157810 */ /* 0x000fd60000ffe4ff */
.L_x_9:
[C---:B------:R-:W-:Y:S02]  /*0370*/  IMAD.WIDE.U32 R12, R0.reuse, 0x4, R10 ;  /* 0x00000004000c7825 */ /* 0x040fe400078e000a */
[----:B------:R-:W2:Y:S02]  /*0380*/  LDG.E R11, desc[UR8][R10.64] ;  /* 0x000000080a0b7981 */ /* 0x000ea4000c1e1900 */
[C---:B------:R-:W-:Y:S02]  /*0390*/  IMAD.WIDE.U32 R14, R0.reuse, 0x4, R12 ;  /* 0x00000004000e7825 */ /* 0x040fe400078e000c */
[----:B------:R-:W3:Y:S02]  /*03a0*/  LDG.E R13, desc[UR8][R12.64] ;  /* 0x000000080c0d7981 */ /* 0x000ee4000c1e1900 */
[----:B------:R-:W-:Y:S02]  /*03b0*/  IMAD.WIDE.U32 R4, R0, 0x4, R14 ;  /* 0x0000000400047825 */ /* 0x000fe400078e000e */
[----:B------:R-:W4:Y:S04]  /*03c0*/  LDG.E R15, desc[UR8][R14.64] ;  /* 0x000000080e0f7981 */ /* 0x000f28000c1e1900 */
[----:B------:R-:W5:Y:S01]  /*03d0*/  LDG.E R19, desc[UR8][R4.64] ;  /* 0x0000000804137981 */ /* 0x000f62000c1e1900 */
[----:B--2---:R-:W-:Y:S01]  /*03e0*/  FADD.FTZ R16, R6, -R11 ;  /* 0x8000000b06107221 */ /* 0x004fe20000010000 */
[----:B------:R-:W-:-:S04]  /*03f0*/  IMAD.WIDE.U32 R10, R0, 0x4, R4 ;  /* 0x00000004000a7825 */ /* 0x000fc800078e0004 */
[----:B------:R-:W-:Y:S01]  /*0400*/  FSETP.GT.FTZ.AND P4, PT, |R16|, 0.0010000000474974513054, PT ;  /* 0x3a83126f1000780b */ /* 0x000fe20003f94200 */
[----:B---3--:R-:W-:-:S05]  /*0410*/  FADD.FTZ R17, R6, -R13 ;  /* 0x8000000d06117221 */ /* 0x008fca0000010000 */
[----:B------:R-:W-:Y:S01]  /*0420*/  FSETP.GT.FTZ.AND P1, PT, |R17|, 0.0010000000474974513054, PT ;  /* 0x3a83126f1100780b */ /* 0x000fe20003f34200 */
[C---:B----4-:R-:W-:Y:S01]  /*0430*/  FADD.FTZ R16, R6.reuse, -R15 ;  /* 0x8000000f06107221 */ /* 0x050fe20000010000 */
[----:B-----5:R-:W-:-:S04]  /*0440*/  FADD.FTZ R19, R6, -R19 ;  /* 0x8000001306137221 */ /* 0x020fc80000010000 */
[----:B------:R-:W-:Y:S01]  /*0450*/  FSETP.GT.FTZ.AND P3, PT, |R16|, 0.0010000000474974513054, PT ;  /* 0x3a83126f1000780b */ /* 0x000fe20003f74200 */
[----:B------:R-:W-:Y:S01]  /*0460*/  @P4 VIADD R7, R7, 0x1 ;  /* 0x0000000107074836 */ /* 0x000fe20000000000 */
[----:B------:R-:W-:Y:S02]  /*0470*/  IADD3 R9, P4, PT, R9, 0x4, RZ ;  /* 0x0000000409097810 */ /* 0x000fe40007f9e0ff */
[----:B------:R-:W-:-:S03]  /*0480*/  FSETP.GT.FTZ.AND P2, PT, |R19|, 0.0010000000474974513054, PT ;  /* 0x3a83126f1300780b */ /* 0x000fc60003f54200 */
[----:B------:R-:W-:Y:S01]  /*0490*/  @P1 VIADD R7, R7, 0x1 ;  /* 0x0000000107071836 */ /* 0x000fe20000000000 */
[----:B------:R-:W-:Y:S01]  /*04a0*/  ISETP.GE.U32.AND P1, PT, R9, R18, PT ;  /* 0x000000120900720c */ /* 0x000fe20003f26070 */
[----:B------:R-:W-:-:S04]  /*04b0*/  IMAD.X R8, RZ, RZ, R8, P4 ;  /* 0x000000ffff087224 */ /* 0x000fc800020e0608 */
[----:B------:R-:W-:Y:S01]  /*04c0*/  @P3 VIADD R7, R7, 0x1 ;  /* 0x0000000107073836 */ /* 0x000fe20000000000 */
[----:B------:R-:W-:-:S04]  /*04d0*/  ISETP.GE.AND.EX P1, PT, R8, R21, PT, P1 ;  /* 0x000000150800720c */ /* 0x000fc80003f26310 */
[----:B------:R-:W-:-:S09]  /*04e0*/  @P2 IADD3 R7, PT, PT, R7, 0x1, RZ ;  /* 0x0000000107072810 */ /* 0x000fd20007ffe0ff */
[----:B------:R-:W-:Y:S05]  /*04f0*/  @!P1 BRA `(.L_x_9) ;  /* 0xfffffffc009c9947 */ /* 0x000fea000383ffff */
.L_x_8:
[----:B------:R-:W-:-:S04]  /*0500*/  IADD3 R4, P2, PT, -R9, R2, RZ ;  /* 0x0000000209047210 */ /* 0x000fc80007f5e1ff */
[----:B------:R-:W-:Y:S01]  /*0510*/  ISETP.GT.U32.AND P1, PT, R4, 0x1, PT ;  /* 0x000000010400780c */ /* 0x000fe20003f24070 */
[----:B------:R-:W-:-:S05]  /*0520*/  IMAD.X R4, R3, 0x1, ~R8, P2 ;  /* 0x0000000103047824 */ /* 0x000fca00010e0e08 */
[----:B------:R-:W-:-:S13]  /*0530*/  ISETP.GT.AND.EX P1, PT, R4, RZ, PT, P1 ;  /* 0x000000ff0400720c */ /* 0x000fda0003f24310 */
[----:B------:R-:W-:Y:S05]  /*0540*/  @!P1 BRA `(.L_x_10) ;  /* 0x0000000000349947 */ /* 0x000fea0003800000 */
[----:B------:R-:W-:Y:S02]  /*0550*/  IMAD.WIDE.U32 R4, R0, 0x4, R10 ;  /* 0x0000000400047825 */ /* 0x000fe400078e000a */
[----:B------:R-:W2:Y:S04]  /*0560*/  LDG.E R11, desc[UR8][R10.64] ;  /* 0x000000080a0b7981 */ /* 0x000ea8000c1e1900 */
[----:B------:R-:W3:Y:S01]  /*0570*/  LDG.E R13, desc[UR8][R4.64] ;  /* 0x00000008040d7981 */ /* 0x000ee2000c1e1900 */
[----:B------:R-:W-:Y:S02]  /*0580*/  IADD3 R9, P3, PT, R9, 0x2, RZ ;  /* 0x0000000209097810 */ /* 0x000fe40007f7e0ff */
[----:B------:R-:W-:-:S03]  /*0590*/  PLOP3.LUT P0, PT, PT, PT, PT, 0x8, 0x80 ;  /* 0x000000000080781c */ /* 0x000fc60003f0e170 */
[----:B------:R-:W-:Y:S02]  /*05a0*/  IMAD.X R8, RZ, RZ, R8, P3 ;  /* 0x000000ffff087224 */ /* 0x000fe400018e0608 */
[----:B--2---:R-:W-:Y:S01]  /*05b0*/  FADD.FTZ R12, R6, -R11 ;  /* 0x8000000b060c7221 */ /* 0x004fe20000010000 */
[----:B------:R-:W-:-:S04]  /*05c0*/  IMAD.WIDE.U32 R10, R0, 0x4, R4 ;  /* 0x00000004000a7825 */ /* 0x000fc800078e0004 */
[----:B---3--:R-:W-:Y:S01]  /*05d0*/  FADD.FTZ R13, R6, -R13 ;  /* 0x8000000d060d7221 */ /* 0x008fe20000010000 */
[----:B------:R-:W-:-:S04]  /*05e0*/  FSETP.GT.FTZ.AND P1, PT, |R12|, 0.0010000000474974513054, PT ;  /* 0x3a83126f0c00780b */ /* 0x000fc80003f34200 */
[----:B------:R-:W-:-:S09]  /*05f0*/  FSETP.GT.FTZ.AND P2, PT, |R13|, 0.0010000000474974513054, PT ;  /* 0x3a83126f0d00780b */ /* 0x000fd20003f54200 */
[----:B------:R-:W-:-:S04]  /*0600*/  @P1 VIADD R7, R7, 0x1 ;  /* 0x0000000107071836 */ /* 0x000fc80000000000 */
[----:B------:R-:W-:-:S07]  /*0610*/  @P2 VIADD R7, R7, 0x1 ;  /* 0x0000000107072836 */ /* 0x000fce0000000000 */
.L_x_10:
[----:B------:R-:W-:-:S04]  /*0620*/  ISETP.NE.U32.AND P1, PT, R9, R2, PT ;  /* 0x000000020900720c */ /* 0x000fc80003f25070 */
[----:B------:R-:W-:-:S13]  /*0630*/  ISETP.NE.U32.OR.EX P0, PT, R8, R3, P0, P1 ;  /* 0x000000030800720c */ /* 0x000fda0000705510 */
[----:B------:R-:W-:Y:S05]  /*0640*/  @!P0 BRA `(.L_x_11) ;  /* 0x0000000000308947 */ /* 0x000fea0003800000 */
.L_x_12:
[----:B------:R0:W2:Y:S01]  /*0650*/  LDG.E R5, desc[UR8][R10.64] ;  /* 0x000000080a057981 */ /* 0x0000a2000c1e1900 */
[----:B------:R-:W-:-:S04]  /*0660*/  IADD3 R9, P0, PT, R9, 0x1, RZ ;  /* 0x0000000109097810 */ /* 0x000fc80007f1e0ff */
[----:B------:R-:W-:Y:S02]  /*0670*/  IADD3.X R8, PT, PT, RZ, R8, RZ, P0, !PT ;  /* 0x00000008ff087210 */ /* 0x000fe400007fe4ff */
[----:B------:R-:W-:Y:S01]  /*0680*/  ISETP.NE.U32.AND P0, PT, R9, R2, PT ;  /* 0x000000020900720c */ /* 0x000fe20003f05070 */
[----:B0-----:R-:W-:-:S03]  /*0690*/  IMAD.WIDE.U32 R10, R0, 0x4, R10 ;  /* 0x00000004000a7825 */ /* 0x001fc600078e000a */
[----:B------:R-:W-:Y:S01]  /*06a0*/  ISETP.NE.U32.AND.EX P0, PT, R8, R3, PT, P0 ;  /* 0x000000030800720c */ /* 0x000fe20003f05100 */
[----:B--2---:R-:W-:-:S05]  /*06b0*/  FADD.FTZ R5, R6, -R5 ;  /* 0x8000000506057221 */ /* 0x004fca0000010000 */
[----:B------:R-:W-:-:S13]  /*06c0*/  FSETP.GT.FTZ.AND P1, PT, |R5|, 0.0010000000474974513054, PT ;  /* 0x3a83126f0500780b */ /* 0x000fda0003f34200 */
[----:B------:R-:W-:Y:S01]  /*06d0*/  @P1 VIADD R7, R7, 0x1 ;  /* 0x0000000107071836 */ /* 0x000fe20000000000 */
[----:B------:R-:W-:Y:S06]  /*06e0*/  @P0 BRA `(.L_x_12) ;  /* 0xfffffffc00d80947 */ /* 0x000fec000383ffff */
[----:B------:R-:W-:Y:S05]  /*06f0*/  BRA `(.L_x_11) ;  /* 0x0000000000047947 */ /* 0x000fea0003800000 */
.L_x_7:
[----:B------:R-:W-:-:S07]  /*0700*/  IMAD.MOV.U32 R7, RZ, RZ, RZ ;  /* 0x000000ffff077224 */ /* 0x000fce00078e00ff */
.L_x_11:
        /* <DEDUP_REMOVED lines=9> */
.L_x_13:
        /* <DEDUP_REMOVED lines=14> */
.L_x_15:


//--------------------- .nv.shared.reserved.0     --------------------------
	.section	.nv.shared.reserved.0,"aw",@nobits
	.weak		__nv_reservedSMEM_offset_0_alias
	.size		__nv_reservedSMEM_offset_0_alias, 0, 64
	.other		__nv_reservedSMEM_offset_0_alias,@"STO_CUDA_RESERVED_SHARED STV_DEFAULT"
__nv_reservedSMEM_offset_0_alias:
	.zero		0
	.zero		64


//--------------------- .nv.constant0.compareD    --------------------------
	.section	.nv.constant0.compareD,"a",@progbits
	.sectionflags	@""
	.align	4
.nv.constant0.compareD:
	.zero		920


//--------------------- .nv.constant0.compare     --------------------------
	.section	.nv.constant0.compare,"a",@progbits
	.sectionflags	@""
	.align	4
.nv.constant0.compare:
	.zero		920


//--------------------- SYMBOLS --------------------------

	.type		.nv.reservedSmem.offset0,@object
	.size		.nv.reservedSmem.offset0,0x4
